//
// Generated by NVIDIA NVVM Compiler
//
// Compiler Build ID: CL-36424714
// Cuda compilation tools, release 13.0, V13.0.88
// Based on NVVM 20.0.0
//

.version 9.0
.target sm_100
.address_size 64

	// .globl	_Z17mergeSmallBatch_kPiS_S_S_S_i
// _ZZ17mergeSmallBatch_kPiS_S_S_S_iE2sA has been demoted
// _ZZ17mergeSmallBatch_kPiS_S_S_S_iE2sB has been demoted

.visible .entry _Z17mergeSmallBatch_kPiS_S_S_S_i(
	.param .u64 .ptr .align 1 _Z17mergeSmallBatch_kPiS_S_S_S_i_param_0,
	.param .u64 .ptr .align 1 _Z17mergeSmallBatch_kPiS_S_S_S_i_param_1,
	.param .u64 .ptr .align 1 _Z17mergeSmallBatch_kPiS_S_S_S_i_param_2,
	.param .u64 .ptr .align 1 _Z17mergeSmallBatch_kPiS_S_S_S_i_param_3,
	.param .u64 .ptr .align 1 _Z17mergeSmallBatch_kPiS_S_S_S_i_param_4,
	.param .u32 _Z17mergeSmallBatch_kPiS_S_S_S_i_param_5
)
{
	.reg .pred 	%p<17>;
	.reg .b32 	%r<58>;
	.reg .b64 	%rd<21>;
	// demoted variable
	.shared .align 4 .b8 _ZZ17mergeSmallBatch_kPiS_S_S_S_iE2sA[4096];
	// demoted variable
	.shared .align 4 .b8 _ZZ17mergeSmallBatch_kPiS_S_S_S_iE2sB[4096];
	ld.param.u64 	%rd2, [_Z17mergeSmallBatch_kPiS_S_S_S_i_param_0];
	ld.param.u64 	%rd3, [_Z17mergeSmallBatch_kPiS_S_S_S_i_param_1];
	ld.param.u64 	%rd4, [_Z17mergeSmallBatch_kPiS_S_S_S_i_param_2];
	ld.param.u64 	%rd5, [_Z17mergeSmallBatch_kPiS_S_S_S_i_param_3];
	ld.param.u64 	%rd6, [_Z17mergeSmallBatch_kPiS_S_S_S_i_param_4];
	ld.param.u32 	%r22, [_Z17mergeSmallBatch_kPiS_S_S_S_i_param_5];
	cvta.to.global.u64 	%rd1, %rd4;
	cvta.to.global.u64 	%rd7, %rd3;
	cvta.to.global.u64 	%rd8, %rd2;
	cvta.to.global.u64 	%rd9, %rd6;
	cvta.to.global.u64 	%rd10, %rd5;
	mov.u32 	%r23, %tid.x;
	div.u32 	%r24, %r23, %r22;
	mul.lo.s32 	%r5, %r24, %r22;
	sub.s32 	%r1, %r23, %r5;
	mov.u32 	%r25, %ctaid.x;
	mov.u32 	%r26, %ntid.x;
	div.u32 	%r27, %r26, %r22;
	mad.lo.s32 	%r28, %r27, %r25, %r24;
	mul.wide.s32 	%rd11, %r28, 4;
	add.s64 	%rd12, %rd10, %rd11;
	ld.global.u32 	%r2, [%rd12];
	add.s64 	%rd13, %rd9, %rd11;
	ld.global.u32 	%r3, [%rd13];
	mad.lo.s32 	%r4, %r28, %r22, %r1;
	mul.wide.s32 	%rd14, %r4, 4;
	add.s64 	%rd15, %rd8, %rd14;
	ld.global.u32 	%r29, [%rd15];
	shl.b32 	%r30, %r23, 2;
	mov.u32 	%r31, _ZZ17mergeSmallBatch_kPiS_S_S_S_iE2sA;
	add.s32 	%r32, %r31, %r30;
	st.shared.u32 	[%r32], %r29;
	add.s64 	%rd16, %rd7, %rd14;
	ld.global.u32 	%r33, [%rd16];
	mov.u32 	%r34, _ZZ17mergeSmallBatch_kPiS_S_S_S_iE2sB;
	add.s32 	%r35, %r34, %r30;
	st.shared.u32 	[%r35], %r33;
	bar.sync 	0;
	mul.lo.s32 	%r36, %r22, 10000;
	setp.ge.s32 	%p1, %r4, %r36;
	@%p1 bra 	$L__BB0_10;
	setp.gt.s32 	%p2, %r1, %r2;
	sub.s32 	%r37, %r1, %r2;
	selp.b32 	%r54, %r37, 0, %p2;
	min.s32 	%r56, %r1, %r2;
	mov.u32 	%r55, %r54;
$L__BB0_2:
	sub.s32 	%r38, %r56, %r54;
	abs.s32 	%r39, %r38;
	shr.u32 	%r40, %r39, 31;
	add.s32 	%r41, %r39, %r40;
	shr.s32 	%r42, %r41, 1;
	add.s32 	%r11, %r42, %r55;
	sub.s32 	%r12, %r56, %r42;
	setp.lt.s32 	%p3, %r12, 0;
	setp.gt.s32 	%p4, %r11, %r3;
	or.pred  	%p5, %p3, %p4;
	@%p5 bra 	$L__BB0_15;
	setp.eq.s32 	%p6, %r12, %r2;
	setp.eq.s32 	%p7, %r11, 0;
	or.pred  	%p8, %p6, %p7;
	add.s32 	%r44, %r12, %r5;
	shl.b32 	%r45, %r44, 2;
	add.s32 	%r13, %r31, %r45;
	add.s32 	%r47, %r5, %r11;
	shl.b32 	%r48, %r47, 2;
	add.s32 	%r14, %r34, %r48;
	@%p8 bra 	$L__BB0_5;
	ld.shared.u32 	%r50, [%r13];
	ld.shared.u32 	%r51, [%r14+-4];
	setp.le.s32 	%p9, %r50, %r51;
	@%p9 bra 	$L__BB0_15;
$L__BB0_5:
	setp.eq.s32 	%p10, %r11, %r3;
	setp.eq.s32 	%p11, %r12, 0;
	or.pred  	%p12, %p10, %p11;
	@%p12 bra 	$L__BB0_7;
	ld.shared.u32 	%r52, [%r13+-4];
	ld.shared.u32 	%r53, [%r14];
	setp.gt.s32 	%p13, %r52, %r53;
	@%p13 bra 	$L__BB0_14;
$L__BB0_7:
	setp.lt.s32 	%p14, %r12, %r2;
	@%p14 bra 	$L__BB0_11;
	ld.shared.u32 	%r57, [%r14];
$L__BB0_9:
	add.s64 	%rd18, %rd1, %rd14;
	st.global.u32 	[%rd18], %r57;
$L__BB0_10:
	ret;
$L__BB0_11:
	setp.eq.s32 	%p15, %r11, %r3;
	ld.shared.u32 	%r16, [%r13];
	@%p15 bra 	$L__BB0_13;
	ld.shared.u32 	%r57, [%r14];
	setp.gt.s32 	%p16, %r16, %r57;
	@%p16 bra 	$L__BB0_9;
$L__BB0_13:
	add.s64 	%rd20, %rd1, %rd14;
	st.global.u32 	[%rd20], %r16;
	bra.uni 	$L__BB0_10;
$L__BB0_14:
	add.s32 	%r55, %r11, 1;
	add.s32 	%r56, %r12, -1;
	bra.uni 	$L__BB0_2;
$L__BB0_15:
	add.s32 	%r54, %r12, 1;
	bra.uni 	$L__BB0_2;

}


// ===== COMPILED SASS (sm_100) =====

	.target	sm_100

	.elftype	@"ET_EXEC"


//--------------------- .note.nv.tkinfo           --------------------------
	.section	.note.nv.tkinfo,"",@"SHT_NOTE"
	.sectionflags	@"SHF_NOTE_NV_TKINFO"
	.tkinfo
        /*0018*/ 	.word	0x00000002
        /*0030*/ 	.string	""
        /*0030*/ 	.string	"ptxas"
        /*0030*/ 	.string	"Cuda compilation tools, release 13.0, V13.0.88"
        /*0030*/ 	.string	"Build cuda_13.0.r13.0/compiler.36424714_0"
        /*0030*/ 	.string	"-arch sm_100 -m 64 "



//--------------------- .note.nv.cuinfo           --------------------------
	.section	.note.nv.cuinfo,"",@"SHT_NOTE"
	.sectionflags	@"SHF_NOTE_NV_CUINFO"
        /*0018*/ 	.short	0x0002
        /*001a*/ 	.short	0x0064
        /*001c*/ 	.short	0x0082
	.zero		2


//--------------------- .nv.info                  --------------------------
	.section	.nv.info,"",@"SHT_CUDA_INFO"
	.align	4


	//----- nvinfo : EIATTR_REGCOUNT
	.align		4
        /*0000*/ 	.byte	0x04, 0x2f
        /*0002*/ 	.short	(.L_1 - .L_0)
	.align		4
.L_0:
        /*0004*/ 	.word	index@(_Z17mergeSmallBatch_kPiS_S_S_S_i)
        /*0008*/ 	.word	0x00000014


	//----- nvinfo : EIATTR_FRAME_SIZE
	.align		4
.L_1:
        /*000c*/ 	.byte	0x04, 0x11
        /*000e*/ 	.short	(.L_3 - .L_2)
	.align		4
.L_2:
        /*0010*/ 	.word	index@(_Z17mergeSmallBatch_kPiS_S_S_S_i)
        /*0014*/ 	.word	0x00000000


	//----- nvinfo : EIATTR_MIN_STACK_SIZE
	.align		4
.L_3:
        /*0018*/ 	.byte	0x04, 0x12
        /*001a*/ 	.short	(.L_5 - .L_4)
	.align		4
.L_4:
        /*001c*/ 	.word	index@(_Z17mergeSmallBatch_kPiS_S_S_S_i)
        /*0020*/ 	.word	0x00000000
.L_5:


//--------------------- .nv.compat                --------------------------
	.section	.nv.compat,"",@"SHT_CUDA_COMPAT_INFO"
	.align	4
        /*0000*/ 	.byte	0x02, 0x09, 0x00, 0x00, 0x02, 0x02, 0x01, 0x00, 0x02, 0x05, 0x05, 0x00, 0x03, 0x07, 0x01, 0x01
        /*0010*/ 	.byte	0x02, 0x03, 0x00, 0x00, 0x02, 0x06, 0x01, 0x00, 0x04, 0x0b, 0x08, 0x00, 0x09, 0x00, 0x00, 0x00
        /*0020*/ 	.byte	0x00, 0x00, 0x00, 0x00


//--------------------- .nv.info._Z17mergeSmallBatch_kPiS_S_S_S_i --------------------------
	.section	.nv.info._Z17mergeSmallBatch_kPiS_S_S_S_i,"",@"SHT_CUDA_INFO"
	.sectionflags	@""
	.align	4


	//----- nvinfo : EIATTR_CUDA_API_VERSION
	.align		4
        /*0000*/ 	.byte	0x04, 0x37
        /*0002*/ 	.short	(.L_7 - .L_6)
.L_6:
        /*0004*/ 	.word	0x00000082


	//----- nvinfo : EIATTR_KPARAM_INFO
	.align		4
.L_7:
        /*0008*/ 	.byte	0x04, 0x17
        /*000a*/ 	.short	(.L_9 - .L_8)
.L_8:
        /*000c*/ 	.word	0x00000000
        /*0010*/ 	.short	0x0005
        /*0012*/ 	.short	0x0028
        /*0014*/ 	.byte	0x00, 0xf0, 0x11, 0x00


	//----- nvinfo : EIATTR_KPARAM_INFO
	.align		4
.L_9:
        /*0018*/ 	.byte	0x04, 0x17
        /*001a*/ 	.short	(.L_11 - .L_10)
.L_10:
        /*001c*/ 	.word	0x00000000
        /*0020*/ 	.short	0x0004
        /*0022*/ 	.short	0x0020
        /*0024*/ 	.byte	0x00, 0xf5, 0x21, 0x00


	//----- nvinfo : EIATTR_KPARAM_INFO
	.align		4
.L_11:
        /*0028*/ 	.byte	0x04, 0x17
        /*002a*/ 	.short	(.L_13 - .L_12)
.L_12:
        /*002c*/ 	.word	0x00000000
        /*0030*/ 	.short	0x0003
        /*0032*/ 	.short	0x0018
        /*0034*/ 	.byte	0x00, 0xf5, 0x21, 0x00


	//----- nvinfo : EIATTR_KPARAM_INFO
	.align		4
.L_13:
        /*0038*/ 	.byte	0x04, 0x17
        /*003a*/ 	.short	(.L_15 - .L_14)
.L_14:
        /*003c*/ 	.word	0x00000000
        /*0040*/ 	.short	0x0002
        /*0042*/ 	.short	0x0010
        /*0044*/ 	.byte	0x00, 0xf5, 0x21, 0x00


	//----- nvinfo : EIATTR_KPARAM_INFO
	.align		4
.L_15:
        /*0048*/ 	.byte	0x04, 0x17
        /*004a*/ 	.short	(.L_17 - .L_16)
.L_16:
        /*004c*/ 	.word	0x00000000
        /*0050*/ 	.short	0x0001
        /*0052*/ 	.short	0x0008
        /*0054*/ 	.byte	0x00, 0xf5, 0x21, 0x00


	//----- nvinfo : EIATTR_KPARAM_INFO
	.align		4
.L_17:
        /*0058*/ 	.byte	0x04, 0x17
        /*005a*/ 	.short	(.L_19 - .L_18)
.L_18:
        /*005c*/ 	.word	0x00000000
        /*0060*/ 	.short	0x0000
        /*0062*/ 	.short	0x0000
        /*0064*/ 	.byte	0x00, 0xf5, 0x21, 0x00


	//----- nvinfo : EIATTR_SPARSE_MMA_MASK
	.align		4
.L_19:
        /*0068*/ 	.byte	0x03, 0x50
        /*006a*/ 	.short	0x0000


	//----- nvinfo : EIATTR_MAXREG_COUNT
	.align		4
        /*006c*/ 	.byte	0x03, 0x1b
        /*006e*/ 	.short	0x00ff


	//----- nvinfo : EIATTR_NUM_BARRIERS
	.align		4
        /*0070*/ 	.byte	0x02, 0x4c
        /*0072*/ 	.byte	0x01
	.zero		1


	//----- nvinfo : EIATTR_MERCURY_ISA_VERSION
	.align		4
        /*0074*/ 	.byte	0x03, 0x5f
        /*0076*/ 	.short	0x0101


	//----- nvinfo : EIATTR_VRC_CTA_INIT_COUNT
	.align		4
        /*0078*/ 	.byte	0x02, 0x4a
	.zero		1
	.zero		1


	//----- nvinfo : EIATTR_EXIT_INSTR_OFFSETS
	.align		4
        /*007c*/ 	.byte	0x04, 0x1c
        /*007e*/ 	.short	(.L_21 - .L_20)


	//   ....[0]....
.L_20:
        /*0080*/ 	.word	0x000003e0


	//   ....[1]....
        /*0084*/ 	.word	0x000007a0


	//   ....[2]....
        /*0088*/ 	.word	0x000007f0


	//----- nvinfo : EIATTR_CRS_STACK_SIZE
	.align		4
.L_21:
        /*008c*/ 	.byte	0x04, 0x1e
        /*008e*/ 	.short	(.L_23 - .L_22)
.L_22:
        /*0090*/ 	.word	0x00000000


	//----- nvinfo : EIATTR_CBANK_PARAM_SIZE
	.align		4
.L_23:
        /*0094*/ 	.byte	0x03, 0x19
        /*0096*/ 	.short	0x002c


	//----- nvinfo : EIATTR_PARAM_CBANK
	.align		4
        /*0098*/ 	.byte	0x04, 0x0a
        /*009a*/ 	.short	(.L_25 - .L_24)
	.align		4
.L_24:
        /*009c*/ 	.word	index@(.nv.constant0._Z17mergeSmallBatch_kPiS_S_S_S_i)
        /*00a0*/ 	.short	0x0380
        /*00a2*/ 	.short	0x002c


	//----- nvinfo : EIATTR_SW_WAR
	.align		4
.L_25:
        /*00a4*/ 	.byte	0x04, 0x36
        /*00a6*/ 	.short	(.L_27 - .L_26)
.L_26:
        /*00a8*/ 	.word	0x00000008
.L_27:


//--------------------- .nv.callgraph             --------------------------
	.section	.nv.callgraph,"",@"SHT_CUDA_CALLGRAPH"
	.align	4
	.sectionentsize	8
	.align		4
        /*0000*/ 	.word	0x00000000
	.align		4
        /*0004*/ 	.word	0xffffffff
	.align		4
        /*0008*/ 	.word	0x00000000
	.align		4
        /*000c*/ 	.word	0xfffffffe
	.align		4
        /*0010*/ 	.word	0x00000000
	.align		4
        /*0014*/ 	.word	0xfffffffd
	.align		4
        /*0018*/ 	.word	0x00000000
	.align		4
        /*001c*/ 	.word	0xfffffffc


//--------------------- .text._Z17mergeSmallBatch_kPiS_S_S_S_i --------------------------
	.section	.text._Z17mergeSmallBatch_kPiS_S_S_S_i,"ax",@progbits
	.align	128
        .global         _Z17mergeSmallBatch_kPiS_S_S_S_i
        .type           _Z17mergeSmallBatch_kPiS_S_S_S_i,@function
        .size           _Z17mergeSmallBatch_kPiS_S_S_S_i,(.L_x_12 - _Z17mergeSmallBatch_kPiS_S_S_S_i)
        .other          _Z17mergeSmallBatch_kPiS_S_S_S_i,@"STO_CUDA_ENTRY STV_DEFAULT"
_Z17mergeSmallBatch_kPiS_S_S_S_i:
.text._Z17mergeSmallBatch_kPiS_S_S_S_i:
[----:B------:R-:W-:Y:S01]  /*0000*/  LDC R1, c[0x0][0x37c] ;  /* 0x0000df00ff017b82 */ /* 0x000fe20000000800 */
[----:B------:R-:W0:Y:S01]  /*0010*/  LDCU UR5, c[0x0][0x3a8] ;  /* 0x00007500ff0577ac */ /* 0x000e220008000800 */
[----:B------:R-:W1:Y:S06]  /*0020*/  S2R R0, SR_TID.X ;  /* 0x0000000000007919 */ /* 0x000e6c0000002100 */
[----:B------:R-:W2:Y:S01]  /*0030*/  LDC R6, c[0x0][0x360] ;  /* 0x0000d800ff067b82 */ /* 0x000ea20000000800 */
[----:B------:R-:W3:Y:S07]  /*0040*/  LDCU.64 UR8, c[0x0][0x358] ;  /* 0x00006b00ff0877ac */ /* 0x000eee0008000a00 */
[----:B------:R-:W4:Y:S01]  /*0050*/  S2UR UR4, SR_CTAID.X ;  /* 0x00000000000479c3 */ /* 0x000f220000002500 */
[----:B0-----:R-:W0:Y:S07]  /*0060*/  I2F.U32.RP R4, UR5 ;  /* 0x0000000500047d06 */ /* 0x001e2e0008209000 */
[----:B------:R-:W3:Y:S08]  /*0070*/  LDC.64 R10, c[0x0][0x380] ;  /* 0x0000e000ff0a7b82 */ /* 0x000ef00000000a00 */
[----:B------:R-:W3:Y:S01]  /*0080*/  LDC.64 R12, c[0x0][0x388] ;  /* 0x0000e200ff0c7b82 */ /* 0x000ee20000000a00 */
[----:B0-----:R-:W0:Y:S02]  /*0090*/  MUFU.RCP R4, R4 ;  /* 0x0000000400047308 */ /* 0x001e240000001000 */
[----:B0-----:R-:W-:-:S06]  /*00a0*/  VIADD R2, R4, 0xffffffe ;  /* 0x0ffffffe04027836 */ /* 0x001fcc0000000000 */
[----:B------:R0:W1:Y:S02]  /*00b0*/  F2I.FTZ.U32.TRUNC.NTZ R3, R2 ;  /* 0x0000000200037305 */ /* 0x000064000021f000 */
[----:B0-----:R-:W-:Y:S02]  /*00c0*/  IMAD.MOV.U32 R2, RZ, RZ, RZ ;  /* 0x000000ffff027224 */ /* 0x001fe400078e00ff */
[----:B-1----:R-:W-:-:S04]  /*00d0*/  IMAD.MOV R5, RZ, RZ, -R3 ;  /* 0x000000ffff057224 */ /* 0x002fc800078e0a03 */
[----:B------:R-:W-:-:S04]  /*00e0*/  IMAD R5, R5, UR5, RZ ;  /* 0x0000000505057c24 */ /* 0x000fc8000f8e02ff */
[----:B------:R-:W-:-:S06]  /*00f0*/  IMAD.HI.U32 R3, R3, R5, R2 ;  /* 0x0000000503037227 */ /* 0x000fcc00078e0002 */
[----:B------:R-:W-:-:S04]  /*0100*/  IMAD.HI.U32 R5, R3, R0, RZ ;  /* 0x0000000003057227 */ /* 0x000fc800078e00ff */
[----:B--2---:R-:W-:-:S04]  /*0110*/  IMAD.HI.U32 R7, R3, R6, RZ ;  /* 0x0000000603077227 */ /* 0x004fc800078e00ff */
[----:B------:R-:W-:Y:S01]  /*0120*/  IMAD.MOV R3, RZ, RZ, -R5 ;  /* 0x000000ffff037224 */ /* 0x000fe200078e0a05 */
[----:B------:R-:W-:-:S03]  /*0130*/  IADD3 R9, PT, PT, -R7, RZ, RZ ;  /* 0x000000ff07097210 */ /* 0x000fc60007ffe1ff */
[----:B------:R-:W-:Y:S02]  /*0140*/  IMAD R2, R3, UR5, R0 ;  /* 0x0000000503027c24 */ /* 0x000fe4000f8e0200 */
[----:B------:R-:W-:Y:S01]  /*0150*/  IMAD R3, R9, UR5, R6 ;  /* 0x0000000509037c24 */ /* 0x000fe2000f8e0206 */
[----:B------:R-:W0:Y:S02]  /*0160*/  S2UR UR6, SR_CgaCtaId ;  /* 0x00000000000679c3 */ /* 0x000e240000008800 */
[----:B------:R-:W-:Y:S02]  /*0170*/  ISETP.GE.U32.AND P2, PT, R2, UR5, PT ;  /* 0x0000000502007c0c */ /* 0x000fe4000bf46070 */
[----:B------:R-:W-:-:S04]  /*0180*/  ISETP.GE.U32.AND P3, PT, R3, UR5, PT ;  /* 0x0000000503007c0c */ /* 0x000fc8000bf66070 */
[----:B------:R-:W1:Y:S07]  /*0190*/  LDC.64 R8, c[0x0][0x3a0] ;  /* 0x0000e800ff087b82 */ /* 0x000e6e0000000a00 */
[----:B------:R-:W-:Y:S02]  /*01a0*/  @P2 VIADD R2, R2, -UR5 ;  /* 0x8000000502022c36 */ /* 0x000fe40008000000 */
[----:B------:R-:W-:Y:S01]  /*01b0*/  @P3 VIADD R3, R3, -UR5 ;  /* 0x8000000503033c36 */ /* 0x000fe20008000000 */
[----:B------:R-:W-:Y:S01]  /*01c0*/  @P3 IADD3 R7, PT, PT, R7, 0x1, RZ ;  /* 0x0000000107073810 */ /* 0x000fe20007ffe0ff */
[----:B------:R-:W-:Y:S01]  /*01d0*/  @P2 VIADD R5, R5, 0x1 ;  /* 0x0000000105052836 */ /* 0x000fe20000000000 */
[----:B------:R-:W-:-:S02]  /*01e0*/  ISETP.GE.U32.AND P0, PT, R2, UR5, PT ;  /* 0x0000000502007c0c */ /* 0x000fc4000bf06070 */
[----:B------:R-:W-:Y:S02]  /*01f0*/  ISETP.GE.U32.AND P1, PT, R3, UR5, PT ;  /* 0x0000000503007c0c */ /* 0x000fe4000bf26070 */
[----:B------:R-:W-:Y:S02]  /*0200*/  ISETP.NE.U32.AND P2, PT, RZ, UR5, PT ;  /* 0x00000005ff007c0c */ /* 0x000fe4000bf45070 */
[----:B------:R-:W-:-:S07]  /*0210*/  LOP3.LUT R2, RZ, UR5, RZ, 0x33, !PT ;  /* 0x00000005ff027c12 */ /* 0x000fce000f8e33ff */
[----:B------:R-:W-:Y:S02]  /*0220*/  @P0 VIADD R5, R5, 0x1 ;  /* 0x0000000105050836 */ /* 0x000fe40000000000 */
[----:B------:R-:W-:-:S03]  /*0230*/  @P1 VIADD R7, R7, 0x1 ;  /* 0x0000000107071836 */ /* 0x000fc60000000000 */
[C---:B------:R-:W-:Y:S02]  /*0240*/  SEL R3, R2.reuse, R5, !P2 ;  /* 0x0000000502037207 */ /* 0x040fe40005000000 */
[----:B------:R-:W-:Y:S01]  /*0250*/  SEL R2, R2, R7, !P2 ;  /* 0x0000000702027207 */ /* 0x000fe20005000000 */
[----:B------:R-:W2:Y:S02]  /*0260*/  LDC.64 R4, c[0x0][0x398] ;  /* 0x0000e600ff047b82 */ /* 0x000ea40000000a00 */
[--C-:B------:R-:W-:Y:S02]  /*0270*/  IMAD.MOV R15, RZ, RZ, -R3.reuse ;  /* 0x000000ffff0f7224 */ /* 0x100fe400078e0a03 */
[----:B----4-:R-:W-:Y:S02]  /*0280*/  IMAD R17, R2, UR4, R3 ;  /* 0x0000000402117c24 */ /* 0x010fe4000f8e0203 */
[----:B------:R-:W-:-:S04]  /*0290*/  IMAD R15, R15, UR5, R0 ;  /* 0x000000050f0f7c24 */ /* 0x000fc8000f8e0200 */
[----:B------:R-:W-:-:S04]  /*02a0*/  IMAD R2, R17, UR5, R15 ;  /* 0x0000000511027c24 */ /* 0x000fc8000f8e020f */
[----:B---3--:R-:W-:-:S04]  /*02b0*/  IMAD.WIDE R10, R2, 0x4, R10 ;  /* 0x00000004020a7825 */ /* 0x008fc800078e020a */
[----:B------:R-:W-:Y:S02]  /*02c0*/  IMAD.WIDE R12, R2, 0x4, R12 ;  /* 0x00000004020c7825 */ /* 0x000fe400078e020c */
[----:B------:R3:W4:Y:S04]  /*02d0*/  LDG.E R10, desc[UR8][R10.64] ;  /* 0x000000080a0a7981 */ /* 0x000728000c1e1900 */
[----:B------:R-:W4:Y:S01]  /*02e0*/  LDG.E R12, desc[UR8][R12.64] ;  /* 0x000000080c0c7981 */ /* 0x000f22000c1e1900 */
[----:B------:R-:W-:Y:S01]  /*02f0*/  UMOV UR4, 0x400 ;  /* 0x0000040000047882 */ /* 0x000fe20000000000 */
[C---:B--2---:R-:W-:Y:S01]  /*0300*/  IMAD.WIDE R6, R17.reuse, 0x4, R4 ;  /* 0x0000000411067825 */ /* 0x044fe200078e0204 */
[----:B0-----:R-:W-:Y:S02]  /*0310*/  ULEA UR7, UR6, UR4, 0x18 ;  /* 0x0000000406077291 */ /* 0x001fe4000f8ec0ff */
[----:B------:R-:W-:Y:S01]  /*0320*/  UIADD3 UR4, UPT, UPT, UR4, 0x1000, URZ ;  /* 0x0000100004047890 */ /* 0x000fe2000fffe0ff */
[----:B-1----:R-:W-:Y:S01]  /*0330*/  IMAD.WIDE R8, R17, 0x4, R8 ;  /* 0x0000000411087825 */ /* 0x002fe200078e0208 */
[----:B------:R0:W5:Y:S02]  /*0340*/  LDG.E R4, desc[UR8][R6.64] ;  /* 0x0000000806047981 */ /* 0x000164000c1e1900 */
[----:B------:R-:W-:Y:S01]  /*0350*/  ULEA UR4, UR6, UR4, 0x18 ;  /* 0x0000000406047291 */ /* 0x000fe2000f8ec0ff */
[----:B---3--:R-:W-:Y:S01]  /*0360*/  LEA R11, R0, UR7, 0x2 ;  /* 0x00000007000b7c11 */ /* 0x008fe2000f8e10ff */
[----:B------:R1:W5:Y:S01]  /*0370*/  LDG.E R5, desc[UR8][R8.64] ;  /* 0x0000000808057981 */ /* 0x000362000c1e1900 */
[----:B------:R-:W-:-:S03]  /*0380*/  UIMAD UR5, UR5, 0x2710, URZ ;  /* 0x00002710050578a4 */ /* 0x000fc6000f8e02ff */
[----:B0-----:R-:W-:-:S03]  /*0390*/  LEA R7, R0, UR4, 0x2 ;  /* 0x0000000400077c11 */ /* 0x001fc6000f8e10ff */
[----:B------:R-:W-:Y:S01]  /*03a0*/  ISETP.GE.AND P0, PT, R2, UR5, PT ;  /* 0x0000000502007c0c */ /* 0x000fe2000bf06270 */
[----:B----4-:R1:W-:Y:S04]  /*03b0*/  STS [R11], R10 ;  /* 0x0000000a0b007388 */ /* 0x0103e80000000800 */
[----:B------:R1:W-:Y:S01]  /*03c0*/  STS [R7], R12 ;  /* 0x0000000c07007388 */ /* 0x0003e20000000800 */
[----:B------:R-:W-:Y:S07]  /*03d0*/  BAR.SYNC.DEFER_BLOCKING 0x0 ;  /* 0x0000000000007b1d */ /* 0x000fee0000010000 */
[----:B------:R-:W-:Y:S05]  /*03e0*/  @P0 EXIT ;  /* 0x000000000000094d */ /* 0x000fea0003800000 */
[CC--:B-----5:R-:W-:Y:S01]  /*03f0*/  ISETP.GT.AND P0, PT, R15.reuse, R4.reuse, PT ;  /* 0x000000040f00720c */ /* 0x0e0fe20003f04270 */
[----:B------:R-:W-:Y:S01]  /*0400*/  BSSY.RECONVERGENT B1, `(.L_x_0) ;  /* 0x000002b000017945 */ /* 0x000fe20003800200 */
[CC--:B------:R-:W-:Y:S01]  /*0410*/  IADD3 R0, PT, PT, R15.reuse, -R4.reuse, RZ ;  /* 0x800000040f007210 */ /* 0x0c0fe20007ffe0ff */
[----:B------:R-:W0:Y:S01]  /*0420*/  LDCU UR5, c[0x0][0x3a8] ;  /* 0x00007500ff0577ac */ /* 0x000e220008000800 */
[----:B------:R-:W-:Y:S02]  /*0430*/  VIMNMX R15, PT, PT, R15, R4, PT ;  /* 0x000000040f0f7248 */ /* 0x000fe40003fe0100 */
[----:B------:R-:W-:-:S05]  /*0440*/  SEL R0, R0, RZ, P0 ;  /* 0x000000ff00007207 */ /* 0x000fca0000000000 */
[----:B------:R-:W-:-:S07]  /*0450*/  IMAD.MOV.U32 R6, RZ, RZ, R0 ;  /* 0x000000ffff067224 */ /* 0x000fce00078e0000 */
.L_x_7:
[----:B------:R-:W-:Y:S01]  /*0460*/  BSSY.RECONVERGENT B2, `(.L_x_1) ;  /* 0x000001b000027945 */ /* 0x000fe20003800200 */
.L_x_5:
[----:B-1----:R-:W-:Y:S01]  /*0470*/  IMAD.IADD R7, R15, 0x1, -R0 ;  /* 0x000000010f077824 */ /* 0x002fe200078e0a00 */
[----:B------:R-:W-:Y:S04]  /*0480*/  BSSY.RELIABLE B0, `(.L_x_2) ;  /* 0x0000016000007945 */ /* 0x000fe80003800100 */
[----:B------:R-:W-:-:S04]  /*0490*/  IABS R7, R7 ;  /* 0x0000000700077213 */ /* 0x000fc80000000000 */
[----:B------:R-:W-:-:S04]  /*04a0*/  LEA.HI R7, R7, R7, RZ, 0x1 ;  /* 0x0000000707077211 */ /* 0x000fc800078f08ff */
[----:B------:R-:W-:-:S04]  /*04b0*/  SHF.R.S32.HI R7, RZ, 0x1, R7 ;  /* 0x00000001ff077819 */ /* 0x000fc80000011407 */
[----:B------:R-:W-:Y:S01]  /*04c0*/  IADD3 R10, PT, PT, R6, R7, RZ ;  /* 0x00000007060a7210 */ /* 0x000fe20007ffe0ff */
[----:B------:R-:W-:-:S03]  /*04d0*/  IMAD.IADD R9, R15, 0x1, -R7 ;  /* 0x000000010f097824 */ /* 0x000fc600078e0a07 */
[----:B------:R-:W-:-:S04]  /*04e0*/  ISETP.GT.AND P0, PT, R10, R5, PT ;  /* 0x000000050a00720c */ /* 0x000fc80003f04270 */
[----:B------:R-:W-:-:S13]  /*04f0*/  ISETP.LT.OR P0, PT, R9, RZ, P0 ;  /* 0x000000ff0900720c */ /* 0x000fda0000701670 */
[----:B------:R-:W-:Y:S05]  /*0500*/  @P0 BRA `(.L_x_3) ;  /* 0x0000000000340947 */ /* 0x000fea0003800000 */
[----:B------:R-:W-:Y:S01]  /*0510*/  ISETP.NE.AND P0, PT, R10, RZ, PT ;  /* 0x000000ff0a00720c */ /* 0x000fe20003f05270 */
[C---:B0-----:R-:W-:Y:S02]  /*0520*/  IMAD R7, R3.reuse, UR5, R9 ;  /* 0x0000000503077c24 */ /* 0x041fe4000f8e0209 */
[----:B------:R-:W-:Y:S01]  /*0530*/  IMAD R8, R3, UR5, R10 ;  /* 0x0000000503087c24 */ /* 0x000fe2000f8e020a */
[----:B------:R-:W-:Y:S02]  /*0540*/  ISETP.EQ.OR P0, PT, R9, R4, !P0 ;  /* 0x000000040900720c */ /* 0x000fe40004702670 */
[----:B------:R-:W-:Y:S02]  /*0550*/  LEA R11, R7, UR7, 0x2 ;  /* 0x00000007070b7c11 */ /* 0x000fe4000f8e10ff */
[----:B------:R-:W-:-:S09]  /*0560*/  LEA R12, R8, UR4, 0x2 ;  /* 0x00000004080c7c11 */ /* 0x000fd2000f8e10ff */
[----:B------:R-:W-:Y:S05]  /*0570*/  @P0 BREAK.RELIABLE B0 ;  /* 0x0000000000000942 */ /* 0x000fea0003800100 */
[----:B------:R-:W-:Y:S05]  /*0580*/  @P0 BRA `(.L_x_4) ;  /* 0x0000000000200947 */ /* 0x000fea0003800000 */
[----:B------:R-:W-:Y:S04]  /*0590*/  LDS R7, [R11] ;  /* 0x000000000b077984 */ /* 0x000fe80000000800 */
[----:B------:R-:W0:Y:S02]  /*05a0*/  LDS R8, [R12+-0x4] ;  /* 0xfffffc000c087984 */ /* 0x000e240000000800 */
[----:B0-----:R-:W-:-:S13]  /*05b0*/  ISETP.GT.AND P0, PT, R7, R8, PT ;  /* 0x000000080700720c */ /* 0x001fda0003f04270 */
[----:B------:R-:W-:Y:S05]  /*05c0*/  @P0 BREAK.RELIABLE B0 ;  /* 0x0000000000000942 */ /* 0x000fea0003800100 */
[----:B------:R-:W-:Y:S05]  /*05d0*/  @P0 BRA `(.L_x_4) ;  /* 0x00000000000c0947 */ /* 0x000fea0003800000 */
.L_x_3:
[----:B0-----:R-:W-:Y:S05]  /*05e0*/  BSYNC.RELIABLE B0 ;  /* 0x0000000000007941 */ /* 0x001fea0003800100 */
.L_x_2:
[----:B------:R-:W-:Y:S01]  /*05f0*/  VIADD R0, R9, 0x1 ;  /* 0x0000000109007836 */ /* 0x000fe20000000000 */
[----:B------:R-:W-:Y:S06]  /*0600*/  BRA `(.L_x_5) ;  /* 0xfffffffc00987947 */ /* 0x000fec000383ffff */
.L_x_4:
[----:B------:R-:W-:Y:S05]  /*0610*/  BSYNC.RECONVERGENT B2 ;  /* 0x0000000000027941 */ /* 0x000fea0003800200 */
.L_x_1:
[----:B------:R-:W-:-:S04]  /*0620*/  ISETP.NE.AND P0, PT, R9, RZ, PT ;  /* 0x000000ff0900720c */ /* 0x000fc80003f05270 */
[----:B------:R-:W-:-:S13]  /*0630*/  ISETP.EQ.OR P0, PT, R10, R5, !P0 ;  /* 0x000000050a00720c */ /* 0x000fda0004702670 */
[----:B------:R-:W-:Y:S05]  /*0640*/  @P0 BRA `(.L_x_6) ;  /* 0x0000000000180947 */ /* 0x000fea0003800000 */
[----:B------:R-:W-:Y:S04]  /*0650*/  LDS R6, [R11+-0x4] ;  /* 0xfffffc000b067984 */ /* 0x000fe80000000800 */
[----:B------:R-:W0:Y:S02]  /*0660*/  LDS R7, [R12] ;  /* 0x000000000c077984 */ /* 0x000e240000000800 */
[----:B0-----:R-:W-:-:S13]  /*0670*/  ISETP.GT.AND P0, PT, R6, R7, PT ;  /* 0x000000070600720c */ /* 0x001fda0003f04270 */
[----:B------:R-:W-:Y:S01]  /*0680*/  @P0 IADD3 R6, PT, PT, R10, 0x1, RZ ;  /* 0x000000010a060810 */ /* 0x000fe20007ffe0ff */
[----:B------:R-:W-:Y:S01]  /*0690*/  @P0 VIADD R15, R9, 0xffffffff ;  /* 0xffffffff090f0836 */ /* 0x000fe20000000000 */
[----:B------:R-:W-:Y:S06]  /*06a0*/  @P0 BRA `(.L_x_7) ;  /* 0xfffffffc006c0947 */ /* 0x000fec000383ffff */
.L_x_6:
[----:B------:R-:W-:Y:S05]  /*06b0*/  BSYNC.RECONVERGENT B1 ;  /* 0x0000000000017941 */ /* 0x000fea0003800200 */
.L_x_0:
[----:B------:R-:W-:Y:S05]  /*06c0*/  WARPSYNC.ALL ;  /* 0x0000000000007948 */ /* 0x000fea0003800000 */
[----:B------:R-:W-:Y:S01]  /*06d0*/  ISETP.GE.AND P0, PT, R9, R4, PT ;  /* 0x000000040900720c */ /* 0x000fe20003f06270 */
[----:B------:R-:W-:-:S12]  /*06e0*/  BSSY.RECONVERGENT B1, `(.L_x_8) ;  /* 0x000000d000017945 */ /* 0x000fd80003800200 */
[----:B------:R0:W1:Y:S01]  /*06f0*/  @P0 LDS R3, [R12] ;  /* 0x000000000c030984 */ /* 0x0000620000000800 */
[----:B------:R-:W-:Y:S05]  /*0700*/  @P0 BRA `(.L_x_9) ;  /* 0x0000000000280947 */ /* 0x000fea0003800000 */
[----:B------:R-:W2:Y:S01]  /*0710*/  LDS R11, [R11] ;  /* 0x000000000b0b7984 */ /* 0x000ea20000000800 */
[----:B------:R-:W-:-:S13]  /*0720*/  ISETP.NE.AND P0, PT, R10, R5, PT ;  /* 0x000000050a00720c */ /* 0x000fda0003f05270 */
[----:B------:R-:W-:Y:S05]  /*0730*/  @!P0 BRA `(.L_x_10) ;  /* 0x00000000000c8947 */ /* 0x000fea0003800000 */
[----:B-1----:R-:W2:Y:S02]  /*0740*/  LDS R3, [R12] ;  /* 0x000000000c037984 */ /* 0x002ea40000000800 */
[----:B--2---:R-:W-:-:S13]  /*0750*/  ISETP.GT.AND P0, PT, R11, R3, PT ;  /* 0x000000030b00720c */ /* 0x004fda0003f04270 */
[----:B------:R-:W-:Y:S05]  /*0760*/  @P0 BRA `(.L_x_9) ;  /* 0x0000000000100947 */ /* 0x000fea0003800000 */
.L_x_10:
[----:B------:R-:W1:Y:S02]  /*0770*/  LDC.64 R4, c[0x0][0x390] ;  /* 0x0000e400ff047b82 */ /* 0x000e640000000a00 */
[----:B-1----:R-:W-:-:S05]  /*0780*/  IMAD.WIDE R2, R2, 0x4, R4 ;  /* 0x0000000402027825 */ /* 0x002fca00078e0204 */
[----:B--2---:R-:W-:Y:S01]  /*0790*/  STG.E desc[UR8][R2.64], R11 ;  /* 0x0000000b02007986 */ /* 0x004fe2000c101908 */
[----:B------:R-:W-:Y:S05]  /*07a0*/  EXIT ;  /* 0x000000000000794d */ /* 0x000fea0003800000 */
.L_x_9:
[----:B------:R-:W-:Y:S05]  /*07b0*/  BSYNC.RECONVERGENT B1 ;  /* 0x0000000000017941 */ /* 0x000fea0003800200 */
.L_x_8:
[----:B------:R-:W2:Y:S02]  /*07c0*/  LDC.64 R4, c[0x0][0x390] ;  /* 0x0000e400ff047b82 */ /* 0x000ea40000000a00 */
[----:B--2---:R-:W-:-:S05]  /*07d0*/  IMAD.WIDE R4, R2, 0x4, R4 ;  /* 0x0000000402047825 */ /* 0x004fca00078e0204 */
[----:B-1----:R-:W-:Y:S01]  /*07e0*/  STG.E desc[UR8][R4.64], R3 ;  /* 0x0000000304007986 */ /* 0x002fe2000c101908 */
[----:B------:R-:W-:Y:S05]  /*07f0*/  EXIT ;  /* 0x000000000000794d */ /* 0x000fea0003800000 */
.L_x_11:
[----:B------:R-:W-:-:S00]  /*0800*/  BRA `(.L_x_11) ;  /* 0xfffffffc00fc7947 */ /* 0x000fc0000383ffff */
[----:B------:R-:W-:-:S00]  /*0810*/  NOP ;  /* 0x0000000000007918 */ /* 0x000fc00000000000 */
        /* <DEDUP_REMOVED lines=14> */
.L_x_12:


//--------------------- .nv.shared._Z17mergeSmallBatch_kPiS_S_S_S_i --------------------------
	.section	.nv.shared._Z17mergeSmallBatch_kPiS_S_S_S_i,"aw",@nobits
	.sectionflags	@""
	.align	4
.nv.shared._Z17mergeSmallBatch_kPiS_S_S_S_i:
	.zero		9216


//--------------------- .nv.shared.reserved.0     --------------------------
	.section	.nv.shared.reserved.0,"aw",@nobits
	.weak		__nv_reservedSMEM_offset_0_alias
	.size		__nv_reservedSMEM_offset_0_alias, 0, 64
	.other		__nv_reservedSMEM_offset_0_alias,@"STO_CUDA_RESERVED_SHARED STV_DEFAULT"
__nv_reservedSMEM_offset_0_alias:
	.zero		0
	.zero		64


//--------------------- .nv.constant0._Z17mergeSmallBatch_kPiS_S_S_S_i --------------------------
	.section	.nv.constant0._Z17mergeSmallBatch_kPiS_S_S_S_i,"a",@progbits
	.sectionflags	@""
	.align	4
.nv.constant0._Z17mergeSmallBatch_kPiS_S_S_S_i:
	.zero		940


//--------------------- SYMBOLS --------------------------

	.type		.nv.reservedSmem.offset0,@object
	.size		.nv.reservedSmem.offset0,0x4
	.type		.nv.reservedSmem.cap,@object
	.size		.nv.reservedSmem.cap,0x4
